	.headerflags	@"EF_CUDA_TEXMODE_UNIFIED EF_CUDA_64BIT_ADDRESS EF_CUDA_ACCELERATORS EF_CUDA_SM90 EF_CUDA_VIRTUAL_SM(EF_CUDA_SM90)"
	.elftype	@"ET_EXEC"


//--------------------- .nv.info                  --------------------------
	.section	.nv.info,"",@"SHT_CUDA_INFO"
	.align	4


	//----- nvinfo : EIATTR_REGCOUNT
	.align		4
        /*0000*/ 	.byte	0x04, 0x2f
        /*0002*/ 	.short	(.L_1 - .L_0)
	.align		4
.L_0:
        /*0004*/ 	.word	index@(triton_poi_fused_cat_0)
        /*0008*/ 	.word	0x00000019


	//----- nvinfo : EIATTR_MIN_STACK_SIZE
	.align		4
.L_1:
        /*000c*/ 	.byte	0x04, 0x12
        /*000e*/ 	.short	(.L_3 - .L_2)
	.align		4
.L_2:
        /*0010*/ 	.word	index@(triton_poi_fused_cat_0)
        /*0014*/ 	.word	0x00000000


	//----- nvinfo : EIATTR_FRAME_SIZE
	.align		4
.L_3:
        /*0018*/ 	.byte	0x04, 0x11
        /*001a*/ 	.short	(.L_5 - .L_4)
	.align		4
.L_4:
        /*001c*/ 	.word	index@(triton_poi_fused_cat_0)
        /*0020*/ 	.word	0x00000000


	//----- nvinfo : EIATTR_MIN_STACK_SIZE
	.align		4
.L_5:
        /*0024*/ 	.byte	0x04, 0x12
        /*0026*/ 	.short	(.L_7 - .L_6)
	.align		4
.L_6:
        /*0028*/ 	.word	index@(triton_poi_fused_cat_0)
        /*002c*/ 	.word	0x00000000
.L_7:


//--------------------- .nv.info.triton_poi_fused_cat_0 --------------------------
	.section	.nv.info.triton_poi_fused_cat_0,"",@"SHT_CUDA_INFO"
	.sectionflags	@""
	.align	4


	//----- nvinfo : EIATTR_CUDA_API_VERSION
	.align		4
        /*0000*/ 	.byte	0x04, 0x37
        /*0002*/ 	.short	(.L_9 - .L_8)
.L_8:
        /*0004*/ 	.word	0x0000007c


	//----- nvinfo : EIATTR_KPARAM_INFO
	.align		4
.L_9:
        /*0008*/ 	.byte	0x04, 0x17
        /*000a*/ 	.short	(.L_11 - .L_10)
.L_10:
        /*000c*/ 	.word	0x00000000
        /*0010*/ 	.short	0x0002
        /*0012*/ 	.short	0x0010
        /*0014*/ 	.byte	0x00, 0xf0, 0x11, 0x00


	//----- nvinfo : EIATTR_KPARAM_INFO
	.align		4
.L_11:
        /*0018*/ 	.byte	0x04, 0x17
        /*001a*/ 	.short	(.L_13 - .L_12)
.L_12:
        /*001c*/ 	.word	0x00000000
        /*0020*/ 	.short	0x0001
        /*0022*/ 	.short	0x0008
        /*0024*/ 	.byte	0x00, 0xf4, 0x21, 0x00


	//----- nvinfo : EIATTR_KPARAM_INFO
	.align		4
.L_13:
        /*0028*/ 	.byte	0x04, 0x17
        /*002a*/ 	.short	(.L_15 - .L_14)
.L_14:
        /*002c*/ 	.word	0x00000000
        /*0030*/ 	.short	0x0000
        /*0032*/ 	.short	0x0000
        /*0034*/ 	.byte	0x00, 0xf4, 0x21, 0x00


	//----- nvinfo : EIATTR_SPARSE_MMA_MASK
	.align		4
.L_15:
        /*0038*/ 	.byte	0x03, 0x50
        /*003a*/ 	.short	0x0000


	//----- nvinfo : EIATTR_MAXREG_COUNT
	.align		4
        /*003c*/ 	.byte	0x03, 0x1b
        /*003e*/ 	.short	0x00ff


	//----- nvinfo : EIATTR_EXIT_INSTR_OFFSETS
	.align		4
        /*0040*/ 	.byte	0x04, 0x1c
        /*0042*/ 	.short	(.L_17 - .L_16)


	//   ....[0]....
.L_16:
        /*0044*/ 	.word	0x00000610


	//   ....[1]....
        /*0048*/ 	.word	0x00000630


	//----- nvinfo : EIATTR_REQNTID
	.align		4
.L_17:
        /*004c*/ 	.byte	0x04, 0x10
        /*004e*/ 	.short	(.L_19 - .L_18)
.L_18:
        /*0050*/ 	.word	0x00000080
        /*0054*/ 	.word	0x00000001
        /*0058*/ 	.word	0x00000001


	//----- nvinfo : EIATTR_CBANK_PARAM_SIZE
	.align		4
.L_19:
        /*005c*/ 	.byte	0x03, 0x19
        /*005e*/ 	.short	0x0014


	//----- nvinfo : EIATTR_PARAM_CBANK
	.align		4
        /*0060*/ 	.byte	0x04, 0x0a
        /*0062*/ 	.short	(.L_21 - .L_20)
	.align		4
.L_20:
        /*0064*/ 	.word	index@(.nv.constant0.triton_poi_fused_cat_0)
        /*0068*/ 	.short	0x0210
        /*006a*/ 	.short	0x0014


	//----- nvinfo : EIATTR_SW_WAR
	.align		4
.L_21:
        /*006c*/ 	.byte	0x04, 0x36
        /*006e*/ 	.short	(.L_23 - .L_22)
.L_22:
        /*0070*/ 	.word	0x00000008
.L_23:


//--------------------- .nv.callgraph             --------------------------
	.section	.nv.callgraph,"",@"SHT_CUDA_CALLGRAPH"
	.align	4
	.sectionentsize	8
	.align		4
        /*0000*/ 	.word	0x00000000
	.align		4
        /*0004*/ 	.word	0xffffffff
	.align		4
        /*0008*/ 	.word	0x00000000
	.align		4
        /*000c*/ 	.word	0xfffffffe
	.align		4
        /*0010*/ 	.word	0x00000000
	.align		4
        /*0014*/ 	.word	0xfffffffd
	.align		4
        /*0018*/ 	.word	0x00000000
	.align		4
        /*001c*/ 	.word	0xfffffffc


//--------------------- .text.triton_poi_fused_cat_0 --------------------------
	.section	.text.triton_poi_fused_cat_0,"ax",@progbits
	.align	128
        .global         triton_poi_fused_cat_0
        .type           triton_poi_fused_cat_0,@function
        .size           triton_poi_fused_cat_0,(.L_x_1 - triton_poi_fused_cat_0)
        .other          triton_poi_fused_cat_0,@"STO_CUDA_ENTRY STV_DEFAULT"
triton_poi_fused_cat_0:
.text.triton_poi_fused_cat_0:
[----:B------:R-:W0:Y:S02]  /*0000*/  LDC R1, c[0x0][0x28] ;  /* 0x00000a00ff017b82 */ /* 0x000e240000000800 */
[----:B------:R-:W1:Y:S01]  /*0010*/  S2R R0, SR_TID.X ;  /* 0x0000000000007919 */ /* 0x000e620000002100 */
[----:B------:R-:W2:Y:S01]  /*0020*/  LDC.64 R4, c[0x0][0x210] ;  /* 0x00008400ff047b82 */ /* 0x000ea20000000a00 */
[----:B------:R-:W-:Y:S01]  /*0030*/  IMAD.MOV.U32 R6, RZ, RZ, RZ ;  /* 0x000000ffff067224 */ /* 0x000fe200078e00ff */
[----:B------:R-:W-:Y:S01]  /*0040*/  ULDC.64 UR4, c[0x0][0x208] ;  /* 0x0000820000047ab9 */ /* 0x000fe20000000a00 */
[----:B------:R-:W3:Y:S01]  /*0050*/  S2R R3, SR_CTAID.X ;  /* 0x0000000000037919 */ /* 0x000ee20000002500 */
[----:B------:R-:W-:Y:S01]  /*0060*/  IMAD.MOV.U32 R8, RZ, RZ, RZ ;  /* 0x000000ffff087224 */ /* 0x000fe200078e00ff */
[----:B-1----:R-:W-:-:S05]  /*0070*/  LOP3.LUT R0, R0, 0x7f, RZ, 0xc0, !PT ;  /* 0x0000007f00007812 */ /* 0x002fca00078ec0ff */
[----:B---3--:R-:W-:-:S04]  /*0080*/  IMAD R0, R3, 0x80, R0 ;  /* 0x0000008003007824 */ /* 0x008fc800078e0200 */
[----:B------:R-:W-:-:S05]  /*0090*/  IMAD.HI R2, R0, 0x2aaaaaab, RZ ;  /* 0x2aaaaaab00027827 */ /* 0x000fca00078e02ff */
[----:B------:R-:W-:-:S04]  /*00a0*/  SHF.R.S32.HI R3, RZ, 0x1, R2 ;  /* 0x00000001ff037819 */ /* 0x000fc80000011402 */
[----:B------:R-:W-:-:S05]  /*00b0*/  LEA.HI R3, R2, R3, RZ, 0x1 ;  /* 0x0000000302037211 */ /* 0x000fca00078f08ff */
[----:B------:R-:W-:-:S04]  /*00c0*/  IMAD R9, R3, -0xc, R0 ;  /* 0xfffffff403097824 */ /* 0x000fc800078e0200 */
[----:B------:R-:W-:Y:S01]  /*00d0*/  IMAD R7, R3, 0x4, R9 ;  /* 0x0000000403077824 */ /* 0x000fe200078e0209 */
[C---:B------:R-:W-:Y:S02]  /*00e0*/  ISETP.GE.AND P1, PT, R9.reuse, 0x4, PT ;  /* 0x000000040900780c */ /* 0x040fe40003f26270 */
[----:B------:R-:W-:Y:S01]  /*00f0*/  ISETP.GT.AND P2, PT, R9, 0x7, PT ;  /* 0x000000070900780c */ /* 0x000fe20003f44270 */
[----:B------:R-:W-:Y:S01]  /*0100*/  IMAD.SHL.U32 R7, R7, 0x4, RZ ;  /* 0x0000000407077824 */ /* 0x000fe200078e00ff */
[C---:B------:R-:W-:Y:S02]  /*0110*/  ISETP.LT.AND P0, PT, R0.reuse, 0xc0, !P1 ;  /* 0x000000c00000780c */ /* 0x040fe40004f01270 */
[----:B------:R-:W-:Y:S01]  /*0120*/  ISETP.LT.AND P3, PT, R0, 0xc0, P2 ;  /* 0x000000c00000780c */ /* 0x000fe20001761270 */
[----:B--2---:R-:W-:-:S04]  /*0130*/  IMAD.WIDE R2, R7, 0x4, R4 ;  /* 0x0000000407027825 */ /* 0x004fc800078e0204 */
[----:B------:R-:W-:Y:S01]  /*0140*/  VIADD R11, R7, 0xffffffe0 ;  /* 0xffffffe0070b7836 */ /* 0x000fe20000000000 */
[----:B------:R-:W-:-:S03]  /*0150*/  CS2R R16, SRZ ;  /* 0x0000000000107805 */ /* 0x000fc6000001ff00 */
[--C-:B------:R-:W-:Y:S02]  /*0160*/  IMAD.WIDE R10, R11, 0x4, R4.reuse ;  /* 0x000000040b0a7825 */ /* 0x100fe400078e0204 */
[----:B------:R-:W2:Y:S02]  /*0170*/  @P0 LDG.E.EL R6, desc[UR4][R2.64] ;  /* 0x0000000402060981 */ /* 0x000ea4000c2e1900 */
[----:B------:R-:W-:Y:S02]  /*0180*/  VIADD R13, R7, 0xffffffe1 ;  /* 0xffffffe1070d7836 */ /* 0x000fe40000000000 */
[----:B------:R-:W3:Y:S01]  /*0190*/  @P3 LDG.E.EL R8, desc[UR4][R10.64] ;  /* 0x000000040a083981 */ /* 0x000ee2000c2e1900 */
[----:B------:R-:W-:Y:S01]  /*01a0*/  CS2R R18, SRZ ;  /* 0x0000000000127805 */ /* 0x000fe2000001ff00 */
[----:B------:R-:W-:Y:S02]  /*01b0*/  IMAD.WIDE R12, R13, 0x4, R4 ;  /* 0x000000040d0c7825 */ /* 0x000fe400078e0204 */
[----:B------:R-:W4:Y:S02]  /*01c0*/  @P0 LDG.E.EL R16, desc[UR4][R2.64+0x4] ;  /* 0x0000040402100981 */ /* 0x000f24000c2e1900 */
[----:B------:R-:W-:-:S02]  /*01d0*/  VIADD R15, R7, 0xffffffe2 ;  /* 0xffffffe2070f7836 */ /* 0x000fc40000000000 */
[----:B------:R-:W5:Y:S02]  /*01e0*/  @P3 LDG.E.EL R18, desc[UR4][R12.64] ;  /* 0x000000040c123981 */ /* 0x000f64000c2e1900 */
[----:B------:R-:W-:Y:S02]  /*01f0*/  IMAD.WIDE R14, R15, 0x4, R4 ;  /* 0x000000040f0e7825 */ /* 0x000fe400078e0204 */
[----:B------:R-:W5:Y:S04]  /*0200*/  @P0 LDG.E.EL R17, desc[UR4][R2.64+0x8] ;  /* 0x0000080402110981 */ /* 0x000f68000c2e1900 */
[----:B------:R1:W5:Y:S01]  /*0210*/  @P3 LDG.E.EL R19, desc[UR4][R14.64] ;  /* 0x000000040e133981 */ /* 0x000362000c2e1900 */
[----:B------:R-:W-:Y:S01]  /*0220*/  LOP3.LUT R9, R9, 0xfffffffc, RZ, 0xc0, !PT ;  /* 0xfffffffc09097812 */ /* 0x000fe200078ec0ff */
[----:B------:R-:W-:Y:S01]  /*0230*/  IMAD.MOV.U32 R22, RZ, RZ, RZ ;  /* 0x000000ffff167224 */ /* 0x000fe200078e00ff */
[----:B------:R-:W-:Y:S01]  /*0240*/  CS2R R20, SRZ ;  /* 0x0000000000147805 */ /* 0x000fe2000001ff00 */
[----:B-1----:R-:W-:-:S04]  /*0250*/  VIADD R15, R7, 0xfffffff1 ;  /* 0xfffffff1070f7836 */ /* 0x002fc80000000000 */
[----:B------:R-:W-:Y:S01]  /*0260*/  IMAD.WIDE R14, R15, 0x4, R4 ;  /* 0x000000040f0e7825 */ /* 0x000fe200078e0204 */
[----:B--2---:R-:W-:-:S04]  /*0270*/  SEL R6, R6, RZ, P0 ;  /* 0x000000ff06067207 */ /* 0x004fc80000000000 */
[----:B------:R-:W-:Y:S02]  /*0280*/  FSETP.NAN.AND P4, PT, R6, R6, PT ;  /* 0x000000060600720b */ /* 0x000fe40003f88000 */
[----:B---3--:R-:W-:Y:S02]  /*0290*/  SEL R8, R8, RZ, P3 ;  /* 0x000000ff08087207 */ /* 0x008fe40001800000 */
[----:B----4-:R-:W-:Y:S02]  /*02a0*/  SEL R11, R16, RZ, P0 ;  /* 0x000000ff100b7207 */ /* 0x010fe40000000000 */
[----:B------:R-:W-:Y:S02]  /*02b0*/  FSETP.NAN.AND P5, PT, R8, R8, PT ;  /* 0x000000080800720b */ /* 0x000fe40003fa8000 */
[----:B------:R-:W-:Y:S02]  /*02c0*/  FSETP.GEU.AND P6, PT, R6, R11, PT ;  /* 0x0000000b0600720b */ /* 0x000fe40003fce000 */
[----:B-----5:R-:W-:-:S02]  /*02d0*/  SEL R13, R18, RZ, P3 ;  /* 0x000000ff120d7207 */ /* 0x020fc40001800000 */
[----:B------:R-:W-:Y:S02]  /*02e0*/  SEL R17, R17, RZ, P0 ;  /* 0x000000ff11117207 */ /* 0x000fe40000000000 */
[----:B------:R-:W-:Y:S01]  /*02f0*/  @!P4 FSEL R6, R6, R11, !P6 ;  /* 0x0000000b0606c208 */ /* 0x000fe20007000000 */
[----:B------:R-:W-:Y:S01]  /*0300*/  VIADD R11, R7, 0xffffffe3 ;  /* 0xffffffe3070b7836 */ /* 0x000fe20000000000 */
[----:B------:R-:W-:Y:S02]  /*0310*/  FSETP.GT.AND P6, PT, R8, R13, PT ;  /* 0x0000000d0800720b */ /* 0x000fe40003fc4000 */
[----:B------:R-:W-:Y:S02]  /*0320*/  FSETP.GEU.AND P4, PT, R6, R17, PT ;  /* 0x000000110600720b */ /* 0x000fe40003f8e000 */
[----:B------:R-:W-:Y:S02]  /*0330*/  SEL R19, R19, RZ, P3 ;  /* 0x000000ff13137207 */ /* 0x000fe40001800000 */
[----:B------:R-:W-:Y:S01]  /*0340*/  @!P5 FSEL R8, R8, R13, P6 ;  /* 0x0000000d0808d208 */ /* 0x000fe20003000000 */
[----:B------:R-:W-:Y:S01]  /*0350*/  VIADD R13, R7, 0xfffffff0 ;  /* 0xfffffff0070d7836 */ /* 0x000fe20000000000 */
[----:B------:R-:W-:-:S02]  /*0360*/  FSETP.NAN.AND P6, PT, R6, R6, PT ;  /* 0x000000060600720b */ /* 0x000fc40003fc8000 */
[----:B------:R-:W-:Y:S01]  /*0370*/  FSETP.GT.AND P5, PT, R8, R19, PT ;  /* 0x000000130800720b */ /* 0x000fe20003fa4000 */
[----:B------:R-:W-:-:S04]  /*0380*/  IMAD.WIDE R12, R13, 0x4, R4 ;  /* 0x000000040d0c7825 */ /* 0x000fc800078e0204 */
[----:B------:R-:W-:Y:S02]  /*0390*/  @P4 FSEL R6, R6, R17, P6 ;  /* 0x0000001106064208 */ /* 0x000fe40003000000 */
[----:B------:R-:W-:Y:S02]  /*03a0*/  FSETP.NAN.AND P6, PT, R8, R8, PT ;  /* 0x000000080800720b */ /* 0x000fe40003fc8000 */
[----:B------:R-:W-:Y:S01]  /*03b0*/  ISETP.NE.AND P4, PT, R9, 0x4, PT ;  /* 0x000000040900780c */ /* 0x000fe20003f85270 */
[----:B------:R-:W-:-:S03]  /*03c0*/  IMAD.MOV.U32 R9, RZ, RZ, RZ ;  /* 0x000000ffff097224 */ /* 0x000fc600078e00ff */
[----:B------:R-:W-:Y:S02]  /*03d0*/  @!P5 FSEL R8, R8, R19, P6 ;  /* 0x000000130808d208 */ /* 0x000fe40003000000 */
[----:B------:R-:W-:Y:S01]  /*03e0*/  ISETP.LT.AND P5, PT, R0, 0xc0, !P4 ;  /* 0x000000c00000780c */ /* 0x000fe200067a1270 */
[----:B------:R-:W-:-:S05]  /*03f0*/  IMAD.WIDE R10, R11, 0x4, R4 ;  /* 0x000000040b0a7825 */ /* 0x000fca00078e0204 */
[----:B------:R-:W2:Y:S01]  /*0400*/  @P3 LDG.E.EL R22, desc[UR4][R10.64] ;  /* 0x000000040a163981 */ /* 0x000ea2000c2e1900 */
[C---:B------:R-:W-:Y:S02]  /*0410*/  VIADD R17, R7.reuse, 0xfffffff2 ;  /* 0xfffffff207117836 */ /* 0x040fe40000000000 */
[----:B------:R-:W-:-:S04]  /*0420*/  VIADD R19, R7, 0xfffffff3 ;  /* 0xfffffff307137836 */ /* 0x000fc80000000000 */
[----:B------:R1:W3:Y:S01]  /*0430*/  @P5 LDG.E.EL R9, desc[UR4][R12.64] ;  /* 0x000000040c095981 */ /* 0x0002e2000c2e1900 */
[----:B------:R-:W-:-:S03]  /*0440*/  IMAD.MOV.U32 R7, RZ, RZ, RZ ;  /* 0x000000ffff077224 */ /* 0x000fc600078e00ff */
[----:B------:R-:W4:Y:S01]  /*0450*/  @P5 LDG.E.EL R20, desc[UR4][R14.64] ;  /* 0x000000040e145981 */ /* 0x000f22000c2e1900 */
[----:B------:R-:W-:-:S03]  /*0460*/  IMAD.WIDE R16, R17, 0x4, R4 ;  /* 0x0000000411107825 */ /* 0x000fc600078e0204 */
[----:B------:R-:W5:Y:S01]  /*0470*/  @P0 LDG.E.EL R7, desc[UR4][R2.64+0xc] ;  /* 0x00000c0402070981 */ /* 0x000f62000c2e1900 */
[----:B------:R-:W-:-:S03]  /*0480*/  IMAD.WIDE R18, R19, 0x4, R4 ;  /* 0x0000000413127825 */ /* 0x000fc600078e0204 */
[----:B------:R-:W5:Y:S01]  /*0490*/  @P5 LDG.E.EL R21, desc[UR4][R16.64] ;  /* 0x0000000410155981 */ /* 0x000f62000c2e1900 */
[----:B-1----:R-:W-:-:S06]  /*04a0*/  IMAD.MOV.U32 R12, RZ, RZ, RZ ;  /* 0x000000ffff0c7224 */ /* 0x002fcc00078e00ff */
[----:B------:R-:W5:Y:S01]  /*04b0*/  @P5 LDG.E.EL R12, desc[UR4][R18.64] ;  /* 0x00000004120c5981 */ /* 0x000f62000c2e1900 */
[----:B---3--:R-:W-:Y:S02]  /*04c0*/  SEL R5, R9, RZ, P5 ;  /* 0x000000ff09057207 */ /* 0x008fe40002800000 */
[----:B--2---:R-:W-:Y:S02]  /*04d0*/  SEL R9, R22, RZ, P3 ;  /* 0x000000ff16097207 */ /* 0x004fe40001800000 */
[----:B----4-:R-:W-:Y:S02]  /*04e0*/  SEL R20, R20, RZ, P5 ;  /* 0x000000ff14147207 */ /* 0x010fe40002800000 */
[----:B------:R-:W-:-:S03]  /*04f0*/  FSETP.GT.AND P3, PT, R8, R9, PT ;  /* 0x000000090800720b */ /* 0x000fc60003f64000 */
[----:B------:R-:W-:Y:S02]  /*0500*/  FADD R20, R5, R20 ;  /* 0x0000001405147221 */ /* 0x000fe40000000000 */
[----:B------:R-:W1:Y:S01]  /*0510*/  LDC.64 R4, c[0x0][0x218] ;  /* 0x00008600ff047b82 */ /* 0x000e620000000a00 */
[----:B-----5:R-:W-:Y:S02]  /*0520*/  SEL R21, R21, RZ, P5 ;  /* 0x000000ff15157207 */ /* 0x020fe40002800000 */
[----:B------:R-:W-:Y:S02]  /*0530*/  SEL R7, R7, RZ, P0 ;  /* 0x000000ff07077207 */ /* 0x000fe40000000000 */
[----:B------:R-:W-:Y:S02]  /*0540*/  SEL R12, R12, RZ, P5 ;  /* 0x000000ff0c0c7207 */ /* 0x000fe40002800000 */
[----:B------:R-:W-:Y:S02]  /*0550*/  FSETP.NAN.AND P5, PT, R8, R8, PT ;  /* 0x000000080800720b */ /* 0x000fe40003fa8000 */
[----:B------:R-:W-:-:S02]  /*0560*/  FSETP.GEU.AND P0, PT, R6, R7, PT ;  /* 0x000000070600720b */ /* 0x000fc40003f0e000 */
[----:B------:R-:W-:Y:S02]  /*0570*/  @!P3 FSEL R8, R8, R9, P5 ;  /* 0x000000090808b208 */ /* 0x000fe40002800000 */
[----:B------:R-:W-:Y:S01]  /*0580*/  ISETP.GE.AND P5, PT, R0, 0xc0, PT ;  /* 0x000000c00000780c */ /* 0x000fe20003fa6270 */
[----:B------:R-:W-:Y:S01]  /*0590*/  FADD R21, R20, R21 ;  /* 0x0000001514157221 */ /* 0x000fe20000000000 */
[----:B------:R-:W-:-:S03]  /*05a0*/  FSETP.NAN.AND P3, PT, R6, R6, PT ;  /* 0x000000060600720b */ /* 0x000fc60003f68000 */
[----:B------:R-:W-:-:S04]  /*05b0*/  FADD R12, R21, R12 ;  /* 0x0000000c150c7221 */ /* 0x000fc80000000000 */
[----:B------:R-:W-:Y:S01]  /*05c0*/  FMUL R3, R12, 0.25 ;  /* 0x3e8000000c037820 */ /* 0x000fe20000400000 */
[----:B------:R-:W-:Y:S02]  /*05d0*/  @P0 FSEL R6, R6, R7, P3 ;  /* 0x0000000706060208 */ /* 0x000fe40001800000 */
[----:B------:R-:W-:Y:S01]  /*05e0*/  @P4 FSEL R3, R8, RZ, P2 ;  /* 0x000000ff08034208 */ /* 0x000fe20001000000 */
[----:B-1----:R-:W-:-:S03]  /*05f0*/  IMAD.WIDE R4, R0, 0x4, R4 ;  /* 0x0000000400047825 */ /* 0x002fc600078e0204 */
[----:B------:R-:W-:Y:S01]  /*0600*/  FSEL R3, R6, R3, !P1 ;  /* 0x0000000306037208 */ /* 0x000fe20004800000 */
[----:B------:R-:W-:Y:S06]  /*0610*/  @P5 EXIT ;  /* 0x000000000000594d */ /* 0x000fec0003800000 */
[----:B------:R-:W-:Y:S01]  /*0620*/  STG.E desc[UR4][R4.64], R3 ;  /* 0x0000000304007986 */ /* 0x000fe2000c101904 */
[----:B------:R-:W-:Y:S05]  /*0630*/  EXIT ;  /* 0x000000000000794d */ /* 0x000fea0003800000 */
.L_x_0:
[----:B------:R-:W-:-:S00]  /*0640*/  BRA `(.L_x_0) ;  /* 0xfffffffc00fc7947 */ /* 0x000fc0000383ffff */
[----:B------:R-:W-:-:S00]  /*0650*/  NOP ;  /* 0x0000000000007918 */ /* 0x000fc00000000000 */
        /* <DEDUP_REMOVED lines=10> */
.L_x_1:


//--------------------- .nv.constant0.triton_poi_fused_cat_0 --------------------------
	.section	.nv.constant0.triton_poi_fused_cat_0,"a",@progbits
	.sectionflags	@""
	.align	4
.nv.constant0.triton_poi_fused_cat_0:
	.zero		548
